	.headerflags	@"EF_CUDA_TEXMODE_UNIFIED EF_CUDA_64BIT_ADDRESS EF_CUDA_ACCELERATORS EF_CUDA_SM90 EF_CUDA_VIRTUAL_SM(EF_CUDA_SM90)"
	.elftype	@"ET_EXEC"


//--------------------- .nv.info                  --------------------------
	.section	.nv.info,"",@"SHT_CUDA_INFO"
	.align	4


	//----- nvinfo : EIATTR_REGCOUNT
	.align		4
        /*0000*/ 	.byte	0x04, 0x2f
        /*0002*/ 	.short	(.L_1 - .L_0)
	.align		4
.L_0:
        /*0004*/ 	.word	index@(triton_poi_fused_add_clamp_div_mul_round_sub_0)
        /*0008*/ 	.word	0x0000000c


	//----- nvinfo : EIATTR_MIN_STACK_SIZE
	.align		4
.L_1:
        /*000c*/ 	.byte	0x04, 0x12
        /*000e*/ 	.short	(.L_3 - .L_2)
	.align		4
.L_2:
        /*0010*/ 	.word	index@(triton_poi_fused_add_clamp_div_mul_round_sub_0)
        /*0014*/ 	.word	0x00000000


	//----- nvinfo : EIATTR_FRAME_SIZE
	.align		4
.L_3:
        /*0018*/ 	.byte	0x04, 0x11
        /*001a*/ 	.short	(.L_5 - .L_4)
	.align		4
.L_4:
        /*001c*/ 	.word	index@(triton_poi_fused_add_clamp_div_mul_round_sub_0)
        /*0020*/ 	.word	0x00000000


	//----- nvinfo : EIATTR_MIN_STACK_SIZE
	.align		4
.L_5:
        /*0024*/ 	.byte	0x04, 0x12
        /*0026*/ 	.short	(.L_7 - .L_6)
	.align		4
.L_6:
        /*0028*/ 	.word	index@(triton_poi_fused_add_clamp_div_mul_round_sub_0)
        /*002c*/ 	.word	0x00000000
.L_7:


//--------------------- .nv.info.triton_poi_fused_add_clamp_div_mul_round_sub_0 --------------------------
	.section	.nv.info.triton_poi_fused_add_clamp_div_mul_round_sub_0,"",@"SHT_CUDA_INFO"
	.sectionflags	@""
	.align	4


	//----- nvinfo : EIATTR_CUDA_API_VERSION
	.align		4
        /*0000*/ 	.byte	0x04, 0x37
        /*0002*/ 	.short	(.L_9 - .L_8)
.L_8:
        /*0004*/ 	.word	0x0000007c


	//----- nvinfo : EIATTR_KPARAM_INFO
	.align		4
.L_9:
        /*0008*/ 	.byte	0x04, 0x17
        /*000a*/ 	.short	(.L_11 - .L_10)
.L_10:
        /*000c*/ 	.word	0x00000000
        /*0010*/ 	.short	0x0003
        /*0012*/ 	.short	0x0018
        /*0014*/ 	.byte	0x00, 0xf0, 0x11, 0x00


	//----- nvinfo : EIATTR_KPARAM_INFO
	.align		4
.L_11:
        /*0018*/ 	.byte	0x04, 0x17
        /*001a*/ 	.short	(.L_13 - .L_12)
.L_12:
        /*001c*/ 	.word	0x00000000
        /*0020*/ 	.short	0x0002
        /*0022*/ 	.short	0x0010
        /*0024*/ 	.byte	0x00, 0xf4, 0x21, 0x00


	//----- nvinfo : EIATTR_KPARAM_INFO
	.align		4
.L_13:
        /*0028*/ 	.byte	0x04, 0x17
        /*002a*/ 	.short	(.L_15 - .L_14)
.L_14:
        /*002c*/ 	.word	0x00000000
        /*0030*/ 	.short	0x0001
        /*0032*/ 	.short	0x0008
        /*0034*/ 	.byte	0x00, 0xf4, 0x21, 0x00


	//----- nvinfo : EIATTR_KPARAM_INFO
	.align		4
.L_15:
        /*0038*/ 	.byte	0x04, 0x17
        /*003a*/ 	.short	(.L_17 - .L_16)
.L_16:
        /*003c*/ 	.word	0x00000000
        /*0040*/ 	.short	0x0000
        /*0042*/ 	.short	0x0000
        /*0044*/ 	.byte	0x00, 0xf4, 0x21, 0x00


	//----- nvinfo : EIATTR_SPARSE_MMA_MASK
	.align		4
.L_17:
        /*0048*/ 	.byte	0x03, 0x50
        /*004a*/ 	.short	0x0000


	//----- nvinfo : EIATTR_MAXREG_COUNT
	.align		4
        /*004c*/ 	.byte	0x03, 0x1b
        /*004e*/ 	.short	0x00ff


	//----- nvinfo : EIATTR_EXIT_INSTR_OFFSETS
	.align		4
        /*0050*/ 	.byte	0x04, 0x1c
        /*0052*/ 	.short	(.L_19 - .L_18)


	//   ....[0]....
.L_18:
        /*0054*/ 	.word	0x000001c0


	//   ....[1]....
        /*0058*/ 	.word	0x000001e0


	//----- nvinfo : EIATTR_REQNTID
	.align		4
.L_19:
        /*005c*/ 	.byte	0x04, 0x10
        /*005e*/ 	.short	(.L_21 - .L_20)
.L_20:
        /*0060*/ 	.word	0x00000080
        /*0064*/ 	.word	0x00000001
        /*0068*/ 	.word	0x00000001


	//----- nvinfo : EIATTR_CBANK_PARAM_SIZE
	.align		4
.L_21:
        /*006c*/ 	.byte	0x03, 0x19
        /*006e*/ 	.short	0x001c


	//----- nvinfo : EIATTR_PARAM_CBANK
	.align		4
        /*0070*/ 	.byte	0x04, 0x0a
        /*0072*/ 	.short	(.L_23 - .L_22)
	.align		4
.L_22:
        /*0074*/ 	.word	index@(.nv.constant0.triton_poi_fused_add_clamp_div_mul_round_sub_0)
        /*0078*/ 	.short	0x0210
        /*007a*/ 	.short	0x001c


	//----- nvinfo : EIATTR_SW_WAR
	.align		4
.L_23:
        /*007c*/ 	.byte	0x04, 0x36
        /*007e*/ 	.short	(.L_25 - .L_24)
.L_24:
        /*0080*/ 	.word	0x00000008
.L_25:


//--------------------- .nv.callgraph             --------------------------
	.section	.nv.callgraph,"",@"SHT_CUDA_CALLGRAPH"
	.align	4
	.sectionentsize	8
	.align		4
        /*0000*/ 	.word	0x00000000
	.align		4
        /*0004*/ 	.word	0xffffffff
	.align		4
        /*0008*/ 	.word	0x00000000
	.align		4
        /*000c*/ 	.word	0xfffffffe
	.align		4
        /*0010*/ 	.word	0x00000000
	.align		4
        /*0014*/ 	.word	0xfffffffd
	.align		4
        /*0018*/ 	.word	0x00000000
	.align		4
        /*001c*/ 	.word	0xfffffffc


//--------------------- .text.triton_poi_fused_add_clamp_div_mul_round_sub_0 --------------------------
	.section	.text.triton_poi_fused_add_clamp_div_mul_round_sub_0,"ax",@progbits
	.align	128
        .global         triton_poi_fused_add_clamp_div_mul_round_sub_0
        .type           triton_poi_fused_add_clamp_div_mul_round_sub_0,@function
        .size           triton_poi_fused_add_clamp_div_mul_round_sub_0,(.L_x_1 - triton_poi_fused_add_clamp_div_mul_round_sub_0)
        .other          triton_poi_fused_add_clamp_div_mul_round_sub_0,@"STO_CUDA_ENTRY STV_DEFAULT"
triton_poi_fused_add_clamp_div_mul_round_sub_0:
.text.triton_poi_fused_add_clamp_div_mul_round_sub_0:
[----:B------:R-:W0:Y:S02]  /*0000*/  LDC R1, c[0x0][0x28] ;  /* 0x00000a00ff017b82 */ /* 0x000e240000000800 */
[----:B------:R-:W1:Y:S01]  /*0010*/  S2R R0, SR_TID.X ;  /* 0x0000000000007919 */ /* 0x000e620000002100 */
[----:B------:R-:W2:Y:S01]  /*0020*/  LDC.64 R2, c[0x0][0x218] ;  /* 0x00008600ff027b82 */ /* 0x000ea20000000a00 */
[----:B------:R-:W-:Y:S01]  /*0030*/  HFMA2.MMA R6, -RZ, RZ, 0, 0 ;  /* 0x00000000ff067435 */ /* 0x000fe200000001ff */
[----:B------:R-:W-:Y:S01]  /*0040*/  ULDC.64 UR4, c[0x0][0x208] ;  /* 0x0000820000047ab9 */ /* 0x000fe20000000a00 */
[----:B------:R-:W3:Y:S05]  /*0050*/  S2R R9, SR_CTAID.X ;  /* 0x0000000000097919 */ /* 0x000eea0000002500 */
[----:B------:R-:W4:Y:S01]  /*0060*/  LDC.64 R4, c[0x0][0x210] ;  /* 0x00008400ff047b82 */ /* 0x000f220000000a00 */
[----:B-1----:R-:W-:-:S05]  /*0070*/  LOP3.LUT R0, R0, 0x7f, RZ, 0xc0, !PT ;  /* 0x0000007f00007812 */ /* 0x002fca00078ec0ff */
[----:B---3--:R-:W-:Y:S02]  /*0080*/  IMAD R9, R9, 0x80, R0 ;  /* 0x0000008009097824 */ /* 0x008fe400078e0200 */
[----:B------:R-:W-:Y:S02]  /*0090*/  IMAD.MOV.U32 R0, RZ, RZ, RZ ;  /* 0x000000ffff007224 */ /* 0x000fe400078e00ff */
[C---:B--2---:R-:W-:Y:S01]  /*00a0*/  IMAD.WIDE R2, R9.reuse, 0x4, R2 ;  /* 0x0000000409027825 */ /* 0x044fe200078e0202 */
[----:B------:R-:W-:-:S03]  /*00b0*/  ISETP.GE.AND P0, PT, R9, 0x100, PT ;  /* 0x000001000900780c */ /* 0x000fc60003f06270 */
[----:B----4-:R-:W-:-:S10]  /*00c0*/  IMAD.WIDE R4, R9, 0x4, R4 ;  /* 0x0000000409047825 */ /* 0x010fd400078e0204 */
[----:B------:R-:W2:Y:S04]  /*00d0*/  @!P0 LDG.E R0, desc[UR4][R2.64] ;  /* 0x0000000402008981 */ /* 0x000ea8000c1e1900 */
[----:B------:R1:W3:Y:S02]  /*00e0*/  @!P0 LDG.E R6, desc[UR4][R4.64] ;  /* 0x0000000404068981 */ /* 0x0002e4000c1e1900 */
[----:B-1----:R-:W-:Y:S01]  /*00f0*/  MOV R5, 0x40000000 ;  /* 0x4000000000057802 */ /* 0x002fe20000000f00 */
[----:B--2---:R-:W-:Y:S01]  /*0100*/  FADD R0, R0, 1 ;  /* 0x3f80000000007421 */ /* 0x004fe20000000000 */
[----:B---3--:R-:W-:-:S04]  /*0110*/  FADD R7, R6, -0.5 ;  /* 0xbf00000006077421 */ /* 0x008fc80000000000 */
[----:B------:R-:W-:Y:S02]  /*0120*/  FFMA R0, R0, 0.5, R7 ;  /* 0x3f00000000007823 */ /* 0x000fe40000000007 */
[----:B------:R-:W1:Y:S03]  /*0130*/  LDC.64 R6, c[0x0][0x220] ;  /* 0x00008800ff067b82 */ /* 0x000e660000000a00 */
[----:B------:R-:W-:-:S04]  /*0140*/  FSETP.GTU.AND P1, PT, R0, RZ, PT ;  /* 0x000000ff0000720b */ /* 0x000fc80003f2c000 */
[----:B------:R-:W-:-:S04]  /*0150*/  FSEL R0, R0, RZ, P1 ;  /* 0x000000ff00007208 */ /* 0x000fc80000800000 */
[C---:B------:R-:W-:Y:S02]  /*0160*/  FSETP.GEU.AND P2, PT, R0.reuse, 1, PT ;  /* 0x3f8000000000780b */ /* 0x040fe40003f4e000 */
[----:B------:R-:W-:-:S11]  /*0170*/  FSETP.NAN.AND P1, PT, R0, R0, PT ;  /* 0x000000000000720b */ /* 0x000fd60003f28000 */
[----:B------:R-:W-:Y:S01]  /*0180*/  @P2 FSEL R0, R0, 1, P1 ;  /* 0x3f80000000002808 */ /* 0x000fe20000800000 */
[----:B-1----:R-:W-:-:S05]  /*0190*/  IMAD.WIDE R2, R9, 0x4, R6 ;  /* 0x0000000409027825 */ /* 0x002fca00078e0206 */
[----:B------:R-:W1:Y:S02]  /*01a0*/  FRND R0, R0 ;  /* 0x0000000000007307 */ /* 0x000e640000201000 */
[----:B-1----:R-:W-:Y:S01]  /*01b0*/  FFMA R5, R0, R5, -1 ;  /* 0xbf80000000057423 */ /* 0x002fe20000000005 */
[----:B------:R-:W-:Y:S06]  /*01c0*/  @P0 EXIT ;  /* 0x000000000000094d */ /* 0x000fec0003800000 */
[----:B------:R-:W-:Y:S01]  /*01d0*/  STG.E desc[UR4][R2.64], R5 ;  /* 0x0000000502007986 */ /* 0x000fe2000c101904 */
[----:B------:R-:W-:Y:S05]  /*01e0*/  EXIT ;  /* 0x000000000000794d */ /* 0x000fea0003800000 */
.L_x_0:
[----:B------:R-:W-:-:S00]  /*01f0*/  BRA `(.L_x_0) ;  /* 0xfffffffc00fc7947 */ /* 0x000fc0000383ffff */
[----:B------:R-:W-:-:S00]  /*0200*/  NOP ;  /* 0x0000000000007918 */ /* 0x000fc00000000000 */
[----:B------:R-:W-:-:S00]  /*0210*/  NOP ;  /* 0x0000000000007918 */ /* 0x000fc00000000000 */
[----:B------:R-:W-:-:S00]  /*0220*/  NOP ;  /* 0x0000000000007918 */ /* 0x000fc00000000000 */
[----:B------:R-:W-:-:S00]  /*0230*/  NOP ;  /* 0x0000000000007918 */ /* 0x000fc00000000000 */
[----:B------:R-:W-:-:S00]  /*0240*/  NOP ;  /* 0x0000000000007918 */ /* 0x000fc00000000000 */
[----:B------:R-:W-:-:S00]  /*0250*/  NOP ;  /* 0x0000000000007918 */ /* 0x000fc00000000000 */
[----:B------:R-:W-:-:S00]  /*0260*/  NOP ;  /* 0x0000000000007918 */ /* 0x000fc00000000000 */
[----:B------:R-:W-:-:S00]  /*0270*/  NOP ;  /* 0x0000000000007918 */ /* 0x000fc00000000000 */
.L_x_1:


//--------------------- .nv.constant0.triton_poi_fused_add_clamp_div_mul_round_sub_0 --------------------------
	.section	.nv.constant0.triton_poi_fused_add_clamp_div_mul_round_sub_0,"a",@progbits
	.sectionflags	@""
	.align	4
.nv.constant0.triton_poi_fused_add_clamp_div_mul_round_sub_0:
	.zero		556
